	.headerflags	@"EF_CUDA_TEXMODE_UNIFIED EF_CUDA_64BIT_ADDRESS EF_CUDA_ACCELERATORS EF_CUDA_SM90 EF_CUDA_VIRTUAL_SM(EF_CUDA_SM90)"
	.elftype	@"ET_EXEC"


//--------------------- .nv.info                  --------------------------
	.section	.nv.info,"",@"SHT_CUDA_INFO"
	.align	4


	//----- nvinfo : EIATTR_REGCOUNT
	.align		4
        /*0000*/ 	.byte	0x04, 0x2f
        /*0002*/ 	.short	(.L_2 - .L_1)
	.align		4
.L_1:
        /*0004*/ 	.word	index@(triton_per_fused_add_convolution_native_group_norm_32)
        /*0008*/ 	.word	0x00000018


	//----- nvinfo : EIATTR_MIN_STACK_SIZE
	.align		4
.L_2:
        /*000c*/ 	.byte	0x04, 0x12
        /*000e*/ 	.short	(.L_4 - .L_3)
	.align		4
.L_3:
        /*0010*/ 	.word	index@(triton_per_fused_add_convolution_native_group_norm_32)
        /*0014*/ 	.word	0x00000000


	//----- nvinfo : EIATTR_FRAME_SIZE
	.align		4
.L_4:
        /*0018*/ 	.byte	0x04, 0x11
        /*001a*/ 	.short	(.L_6 - .L_5)
	.align		4
.L_5:
        /*001c*/ 	.word	index@(triton_per_fused_add_convolution_native_group_norm_32)
        /*0020*/ 	.word	0x00000000


	//----- nvinfo : EIATTR_MIN_STACK_SIZE
	.align		4
.L_6:
        /*0024*/ 	.byte	0x04, 0x12
        /*0026*/ 	.short	(.L_8 - .L_7)
	.align		4
.L_7:
        /*0028*/ 	.word	index@(triton_per_fused_add_convolution_native_group_norm_32)
        /*002c*/ 	.word	0x00000000
.L_8:


//--------------------- .nv.info.triton_per_fused_add_convolution_native_group_norm_32 --------------------------
	.section	.nv.info.triton_per_fused_add_convolution_native_group_norm_32,"",@"SHT_CUDA_INFO"
	.sectionflags	@""
	.align	4


	//----- nvinfo : EIATTR_CUDA_API_VERSION
	.align		4
        /*0000*/ 	.byte	0x04, 0x37
        /*0002*/ 	.short	(.L_10 - .L_9)
.L_9:
        /*0004*/ 	.word	0x0000007c


	//----- nvinfo : EIATTR_KPARAM_INFO
	.align		4
.L_10:
        /*0008*/ 	.byte	0x04, 0x17
        /*000a*/ 	.short	(.L_12 - .L_11)
.L_11:
        /*000c*/ 	.word	0x00000000
        /*0010*/ 	.short	0x0007
        /*0012*/ 	.short	0x0034
        /*0014*/ 	.byte	0x00, 0xf0, 0x11, 0x00


	//----- nvinfo : EIATTR_KPARAM_INFO
	.align		4
.L_12:
        /*0018*/ 	.byte	0x04, 0x17
        /*001a*/ 	.short	(.L_14 - .L_13)
.L_13:
        /*001c*/ 	.word	0x00000000
        /*0020*/ 	.short	0x0006
        /*0022*/ 	.short	0x0030
        /*0024*/ 	.byte	0x00, 0xf0, 0x11, 0x00


	//----- nvinfo : EIATTR_KPARAM_INFO
	.align		4
.L_14:
        /*0028*/ 	.byte	0x04, 0x17
        /*002a*/ 	.short	(.L_16 - .L_15)
.L_15:
        /*002c*/ 	.word	0x00000000
        /*0030*/ 	.short	0x0005
        /*0032*/ 	.short	0x0028
        /*0034*/ 	.byte	0x00, 0xf4, 0x21, 0x00


	//----- nvinfo : EIATTR_KPARAM_INFO
	.align		4
.L_16:
        /*0038*/ 	.byte	0x04, 0x17
        /*003a*/ 	.short	(.L_18 - .L_17)
.L_17:
        /*003c*/ 	.word	0x00000000
        /*0040*/ 	.short	0x0004
        /*0042*/ 	.short	0x0020
        /*0044*/ 	.byte	0x00, 0xf4, 0x21, 0x00


	//----- nvinfo : EIATTR_KPARAM_INFO
	.align		4
.L_18:
        /*0048*/ 	.byte	0x04, 0x17
        /*004a*/ 	.short	(.L_20 - .L_19)
.L_19:
        /*004c*/ 	.word	0x00000000
        /*0050*/ 	.short	0x0003
        /*0052*/ 	.short	0x0018
        /*0054*/ 	.byte	0x00, 0xf4, 0x21, 0x00


	//----- nvinfo : EIATTR_KPARAM_INFO
	.align		4
.L_20:
        /*0058*/ 	.byte	0x04, 0x17
        /*005a*/ 	.short	(.L_22 - .L_21)
.L_21:
        /*005c*/ 	.word	0x00000000
        /*0060*/ 	.short	0x0002
        /*0062*/ 	.short	0x0010
        /*0064*/ 	.byte	0x00, 0xf4, 0x21, 0x00


	//----- nvinfo : EIATTR_KPARAM_INFO
	.align		4
.L_22:
        /*0068*/ 	.byte	0x04, 0x17
        /*006a*/ 	.short	(.L_24 - .L_23)
.L_23:
        /*006c*/ 	.word	0x00000000
        /*0070*/ 	.short	0x0001
        /*0072*/ 	.short	0x0008
        /*0074*/ 	.byte	0x00, 0xf4, 0x21, 0x00


	//----- nvinfo : EIATTR_KPARAM_INFO
	.align		4
.L_24:
        /*0078*/ 	.byte	0x04, 0x17
        /*007a*/ 	.short	(.L_26 - .L_25)
.L_25:
        /*007c*/ 	.word	0x00000000
        /*0080*/ 	.short	0x0000
        /*0082*/ 	.short	0x0000
        /*0084*/ 	.byte	0x00, 0xf4, 0x21, 0x00


	//----- nvinfo : EIATTR_SPARSE_MMA_MASK
	.align		4
.L_26:
        /*0088*/ 	.byte	0x03, 0x50
        /*008a*/ 	.short	0x0000


	//----- nvinfo : EIATTR_MAXREG_COUNT
	.align		4
        /*008c*/ 	.byte	0x03, 0x1b
        /*008e*/ 	.short	0x00ff


	//----- nvinfo : EIATTR_COOP_GROUP_MASK_REGIDS
	.align		4
        /*0090*/ 	.byte	0x04, 0x29
        /*0092*/ 	.short	(.L_28 - .L_27)


	//   ....[0]....
.L_27:
        /*0094*/ 	.word	0xffffffff


	//   ....[1]....
        /*0098*/ 	.word	0xffffffff


	//   ....[2]....
        /*009c*/ 	.word	0xffffffff


	//   ....[3]....
        /*00a0*/ 	.word	0xffffffff


	//   ....[4]....
        /*00a4*/ 	.word	0xffffffff


	//   ....[5]....
        /*00a8*/ 	.word	0xffffffff


	//   ....[6]....
        /*00ac*/ 	.word	0xffffffff


	//   ....[7]....
        /*00b0*/ 	.word	0xffffffff


	//   ....[8]....
        /*00b4*/ 	.word	0xffffffff


	//   ....[9]....
        /*00b8*/ 	.word	0xffffffff


	//   ....[10]....
        /*00bc*/ 	.word	0xffffffff


	//   ....[11]....
        /*00c0*/ 	.word	0xffffffff


	//----- nvinfo : EIATTR_COOP_GROUP_INSTR_OFFSETS
	.align		4
.L_28:
        /*00c4*/ 	.byte	0x04, 0x28
        /*00c6*/ 	.short	(.L_30 - .L_29)


	//   ....[0]....
.L_29:
        /*00c8*/ 	.word	0x00000280


	//   ....[1]....
        /*00cc*/ 	.word	0x000002a0


	//   ....[2]....
        /*00d0*/ 	.word	0x000002c0


	//   ....[3]....
        /*00d4*/ 	.word	0x000002e0


	//   ....[4]....
        /*00d8*/ 	.word	0x00000300


	//   ....[5]....
        /*00dc*/ 	.word	0x000003a0


	//   ....[6]....
        /*00e0*/ 	.word	0x00000490


	//   ....[7]....
        /*00e4*/ 	.word	0x000004b0


	//   ....[8]....
        /*00e8*/ 	.word	0x000004d0


	//   ....[9]....
        /*00ec*/ 	.word	0x00000500


	//   ....[10]....
        /*00f0*/ 	.word	0x00000520


	//   ....[11]....
        /*00f4*/ 	.word	0x000005a0


	//----- nvinfo : EIATTR_EXIT_INSTR_OFFSETS
	.align		4
.L_30:
        /*00f8*/ 	.byte	0x04, 0x1c
        /*00fa*/ 	.short	(.L_32 - .L_31)


	//   ....[0]....
.L_31:
        /*00fc*/ 	.word	0x000006a0


	//   ....[1]....
        /*0100*/ 	.word	0x000006c0


	//----- nvinfo : EIATTR_REQNTID
	.align		4
.L_32:
        /*0104*/ 	.byte	0x04, 0x10
        /*0106*/ 	.short	(.L_34 - .L_33)
.L_33:
        /*0108*/ 	.word	0x00000040
        /*010c*/ 	.word	0x00000001
        /*0110*/ 	.word	0x00000001


	//----- nvinfo : EIATTR_CBANK_PARAM_SIZE
	.align		4
.L_34:
        /*0114*/ 	.byte	0x03, 0x19
        /*0116*/ 	.short	0x0038


	//----- nvinfo : EIATTR_PARAM_CBANK
	.align		4
        /*0118*/ 	.byte	0x04, 0x0a
        /*011a*/ 	.short	(.L_36 - .L_35)
	.align		4
.L_35:
        /*011c*/ 	.word	index@(.nv.constant0.triton_per_fused_add_convolution_native_group_norm_32)
        /*0120*/ 	.short	0x0210
        /*0122*/ 	.short	0x0038


	//----- nvinfo : EIATTR_SW_WAR
	.align		4
.L_36:
        /*0124*/ 	.byte	0x04, 0x36
        /*0126*/ 	.short	(.L_38 - .L_37)
.L_37:
        /*0128*/ 	.word	0x00000008
.L_38:


//--------------------- .nv.callgraph             --------------------------
	.section	.nv.callgraph,"",@"SHT_CUDA_CALLGRAPH"
	.align	4
	.sectionentsize	8
	.align		4
        /*0000*/ 	.word	0x00000000
	.align		4
        /*0004*/ 	.word	0xffffffff
	.align		4
        /*0008*/ 	.word	0x00000000
	.align		4
        /*000c*/ 	.word	0xfffffffe
	.align		4
        /*0010*/ 	.word	0x00000000
	.align		4
        /*0014*/ 	.word	0xfffffffd
	.align		4
        /*0018*/ 	.word	0x00000000
	.align		4
        /*001c*/ 	.word	0xfffffffc


//--------------------- .nv.constant4             --------------------------
	.section	.nv.constant4,"a",@progbits
	.align	8
	.align		8
.nv.constant4:
        /*0000*/ 	.dword	_$_str


//--------------------- .text.triton_per_fused_add_convolution_native_group_norm_32 --------------------------
	.section	.text.triton_per_fused_add_convolution_native_group_norm_32,"ax",@progbits
	.sectionflags	@"SHF_BARRIERS=1"
	.align	128
        .global         triton_per_fused_add_convolution_native_group_norm_32
        .type           triton_per_fused_add_convolution_native_group_norm_32,@function
        .size           triton_per_fused_add_convolution_native_group_norm_32,(.L_x_1 - triton_per_fused_add_convolution_native_group_norm_32)
        .other          triton_per_fused_add_convolution_native_group_norm_32,@"STO_CUDA_ENTRY STV_DEFAULT"
triton_per_fused_add_convolution_native_group_norm_32:
.text.triton_per_fused_add_convolution_native_group_norm_32:
[----:B------:R-:W0:Y:S02]  /*0000*/  LDC R1, c[0x0][0x28] ;  /* 0x00000a00ff017b82 */ /* 0x000e240000000800 */
[----:B------:R-:W1:Y:S01]  /*0010*/  S2R R0, SR_CTAID.X ;  /* 0x0000000000007919 */ /* 0x000e620000002500 */
[----:B------:R-:W2:Y:S01]  /*0020*/  LDC.64 R6, c[0x0][0x220] ;  /* 0x00008800ff067b82 */ /* 0x000ea20000000a00 */
[----:B------:R-:W-:Y:S01]  /*0030*/  ULDC.64 UR6, c[0x0][0x208] ;  /* 0x0000820000067ab9 */ /* 0x000fe20000000a00 */
[----:B------:R-:W3:Y:S06]  /*0040*/  S2R R15, SR_TID.X ;  /* 0x00000000000f7919 */ /* 0x000eec0000002100 */
[----:B------:R-:W4:Y:S08]  /*0050*/  LDC.64 R2, c[0x0][0x210] ;  /* 0x00008400ff027b82 */ /* 0x000f300000000a00 */
[----:B------:R-:W5:Y:S01]  /*0060*/  LDC.64 R4, c[0x0][0x218] ;  /* 0x00008600ff047b82 */ /* 0x000f620000000a00 */
[----:B-1----:R-:W-:-:S04]  /*0070*/  SHF.R.S32.HI R9, RZ, 0x1f, R0 ;  /* 0x0000001fff097819 */ /* 0x002fc80000011400 */
[----:B------:R-:W-:Y:S02]  /*0080*/  LEA.HI R9, R9, R0, RZ, 0x5 ;  /* 0x0000000009097211 */ /* 0x000fe400078f28ff */
[----:B---3--:R-:W-:Y:S02]  /*0090*/  SHF.L.U32 R14, R15, 0x2, RZ ;  /* 0x000000020f0e7819 */ /* 0x008fe400000006ff */
[----:B------:R-:W-:Y:S02]  /*00a0*/  LOP3.LUT R9, R9, 0xfffffe0, RZ, 0xc0, !PT ;  /* 0x0fffffe009097812 */ /* 0x000fe400078ec0ff */
[----:B------:R-:W-:Y:S02]  /*00b0*/  SHF.R.U32.HI R8, RZ, 0x4, R14 ;  /* 0x00000004ff087819 */ /* 0x000fe4000001160e */
[----:B------:R-:W-:Y:S02]  /*00c0*/  IADD3 R10, -R9, R0, RZ ;  /* 0x00000000090a7210 */ /* 0x000fe40007ffe1ff */
[----:B------:R-:W-:-:S02]  /*00d0*/  SGXT.U32 R8, R8, 0x4 ;  /* 0x000000040808781a */ /* 0x000fc40000000000 */
[----:B------:R-:W-:Y:S02]  /*00e0*/  SHF.L.U32 R11, R10, 0x4, RZ ;  /* 0x000000040a0b7819 */ /* 0x000fe400000006ff */
[----:B------:R-:W-:Y:S02]  /*00f0*/  LOP3.LUT R9, R14, 0xfc, RZ, 0xc0, !PT ;  /* 0x000000fc0e097812 */ /* 0x000fe400078ec0ff */
[----:B------:R-:W-:Y:S02]  /*0100*/  LOP3.LUT R11, R11, R8, RZ, 0xfc, !PT ;  /* 0x000000080b0b7212 */ /* 0x000fe400078efcff */
[----:B------:R-:W-:-:S03]  /*0110*/  LEA R9, R0, R9, 0x8 ;  /* 0x0000000900097211 */ /* 0x000fc600078e40ff */
[----:B--2---:R-:W-:-:S04]  /*0120*/  IMAD.WIDE R18, R11, 0x4, R6 ;  /* 0x000000040b127825 */ /* 0x004fc800078e0206 */
[C---:B----4-:R-:W-:Y:S02]  /*0130*/  IMAD.WIDE R2, R9.reuse, 0x4, R2 ;  /* 0x0000000409027825 */ /* 0x050fe400078e0202 */
[----:B------:R-:W2:Y:S02]  /*0140*/  LDG.E.EL R18, desc[UR6][R18.64] ;  /* 0x0000000612127981 */ /* 0x000ea4000c2e1900 */
[----:B-----5:R-:W-:Y:S02]  /*0150*/  IMAD.WIDE R16, R9, 0x4, R4 ;  /* 0x0000000409107825 */ /* 0x020fe400078e0204 */
[----:B------:R-:W2:Y:S04]  /*0160*/  LDG.E.128 R4, desc[UR6][R2.64] ;  /* 0x0000000602047981 */ /* 0x000ea8000c1e1d00 */
[----:B------:R-:W3:Y:S01]  /*0170*/  LDG.E.128 R8, desc[UR6][R16.64] ;  /* 0x0000000610087981 */ /* 0x000ee2000c1e1d00 */
[----:B------:R-:W1:Y:S01]  /*0180*/  S2UR UR5, SR_CgaCtaId ;  /* 0x00000000000579c3 */ /* 0x000e620000008800 */
[C---:B------:R-:W-:Y:S01]  /*0190*/  LOP3.LUT P1, RZ, R15.reuse, 0x1f, RZ, 0xc0, !PT ;  /* 0x0000001f0fff7812 */ /* 0x040fe2000782c0ff */
[----:B------:R-:W-:Y:S01]  /*01a0*/  UMOV UR4, 0x400 ;  /* 0x0000040000047882 */ /* 0x000fe20000000000 */
[----:B------:R-:W-:Y:S01]  /*01b0*/  ISETP.GE.AND P2, PT, R15, 0x2, PT ;  /* 0x000000020f00780c */ /* 0x000fe20003f46270 */
[----:B-1----:R-:W-:Y:S01]  /*01c0*/  UPRMT UR4, UR5, 0x654, UR4 ;  /* 0x0000065405047896 */ /* 0x002fe20008000004 */
[--C-:B--2---:R-:W-:Y:S01]  /*01d0*/  FADD R20, R5, R18.reuse ;  /* 0x0000001205147221 */ /* 0x104fe20000000000 */
[--C-:B------:R-:W-:Y:S01]  /*01e0*/  FADD R5, R4, R18.reuse ;  /* 0x0000001204057221 */ /* 0x100fe20000000000 */
[----:B------:R-:W-:-:S02]  /*01f0*/  FADD R21, R6, R18 ;  /* 0x0000001206157221 */ /* 0x000fc40000000000 */
[----:B---3--:R-:W-:Y:S01]  /*0200*/  FADD R9, R9, R20 ;  /* 0x0000001409097221 */ /* 0x008fe20000000000 */
[----:B------:R-:W-:Y:S01]  /*0210*/  FADD R8, R8, R5 ;  /* 0x0000000508087221 */ /* 0x000fe20000000000 */
[----:B------:R-:W-:Y:S01]  /*0220*/  FADD R4, R7, R18 ;  /* 0x0000001207047221 */ /* 0x000fe20000000000 */
[----:B------:R-:W-:Y:S02]  /*0230*/  FADD R10, R10, R21 ;  /* 0x000000150a0a7221 */ /* 0x000fe40000000000 */
[----:B------:R-:W-:Y:S01]  /*0240*/  FADD R5, R9, R8 ;  /* 0x0000000809057221 */ /* 0x000fe20000000000 */
[----:B------:R-:W-:-:S03]  /*0250*/  FADD R11, R11, R4 ;  /* 0x000000040b0b7221 */ /* 0x000fc60000000000 */
[----:B------:R-:W-:-:S04]  /*0260*/  FADD R4, R10, R5 ;  /* 0x000000050a047221 */ /* 0x000fc80000000000 */
[----:B------:R-:W-:-:S05]  /*0270*/  FADD R4, R11, R4 ;  /* 0x000000040b047221 */ /* 0x000fca0000000000 */
[----:B------:R-:W1:Y:S02]  /*0280*/  SHFL.BFLY PT, R5, R4, 0x10, 0x1f ;  /* 0x0e001f0004057f89 */ /* 0x000e6400000e0000 */
[----:B-1----:R-:W-:-:S05]  /*0290*/  FADD R5, R4, R5 ;  /* 0x0000000504057221 */ /* 0x002fca0000000000 */
[----:B------:R-:W1:Y:S02]  /*02a0*/  SHFL.BFLY PT, R6, R5, 0x8, 0x1f ;  /* 0x0d001f0005067f89 */ /* 0x000e6400000e0000 */
[----:B-1----:R-:W-:-:S05]  /*02b0*/  FADD R6, R5, R6 ;  /* 0x0000000605067221 */ /* 0x002fca0000000000 */
[----:B------:R-:W1:Y:S02]  /*02c0*/  SHFL.BFLY PT, R7, R6, 0x4, 0x1f ;  /* 0x0c801f0006077f89 */ /* 0x000e6400000e0000 */
[----:B-1----:R-:W-:-:S05]  /*02d0*/  FADD R7, R6, R7 ;  /* 0x0000000706077221 */ /* 0x002fca0000000000 */
[----:B------:R-:W1:Y:S02]  /*02e0*/  SHFL.BFLY PT, R16, R7, 0x2, 0x1f ;  /* 0x0c401f0007107f89 */ /* 0x000e6400000e0000 */
[----:B-1----:R-:W-:-:S05]  /*02f0*/  FADD R16, R7, R16 ;  /* 0x0000001007107221 */ /* 0x002fca0000000000 */
[----:B------:R-:W1:Y:S01]  /*0300*/  SHFL.BFLY PT, R17, R16, 0x1, 0x1f ;  /* 0x0c201f0010117f89 */ /* 0x000e6200000e0000 */
[----:B------:R-:W-:-:S04]  /*0310*/  SHF.R.U32.HI R5, RZ, 0x3, R15 ;  /* 0x00000003ff057819 */ /* 0x000fc8000001160f */
[----:B------:R-:W-:Y:S01]  /*0320*/  LOP3.LUT R5, R5, 0x4, RZ, 0xc0, !PT ;  /* 0x0000000405057812 */ /* 0x000fe200078ec0ff */
[----:B-1----:R-:W-:-:S05]  /*0330*/  FADD R4, R16, R17 ;  /* 0x0000001110047221 */ /* 0x002fca0000000000 */
[----:B------:R-:W-:Y:S01]  /*0340*/  @!P1 STS [R5+UR4], R4 ;  /* 0x0000000405009988 */ /* 0x000fe20008000804 */
[----:B------:R-:W-:Y:S06]  /*0350*/  BAR.SYNC.DEFER_BLOCKING 0x0 ;  /* 0x0000000000007b1d */ /* 0x000fec0000010000 */
[----:B------:R-:W1:Y:S01]  /*0360*/  @!P2 LDS R13, [R14+UR4] ;  /* 0x000000040e0da984 */ /* 0x000e620008000800 */
[----:B------:R-:W-:-:S04]  /*0370*/  LOP3.LUT R7, R15, 0x1, RZ, 0xc0, !PT ;  /* 0x000000010f077812 */ /* 0x000fc800078ec0ff */
[----:B------:R-:W-:-:S04]  /*0380*/  ISETP.NE.U32.AND P0, PT, R7, 0x1, PT ;  /* 0x000000010700780c */ /* 0x000fc80003f05070 */
[----:B------:R-:W-:Y:S01]  /*0390*/  ISETP.LT.AND P0, PT, R15, 0x2, P0 ;  /* 0x000000020f00780c */ /* 0x000fe20000701270 */
[----:B-1----:R-:W1:Y:S02]  /*03a0*/  SHFL.BFLY PT, R6, R13, 0x1, 0x1f ;  /* 0x0c201f000d067f89 */ /* 0x002e6400000e0000 */
[----:B-1----:R-:W-:-:S10]  /*03b0*/  FADD R7, R13, R6 ;  /* 0x000000060d077221 */ /* 0x002fd40000000000 */
[----:B------:R-:W-:Y:S01]  /*03c0*/  @P0 STS [R14+UR4], R7 ;  /* 0x000000070e000988 */ /* 0x000fe20008000804 */
[----:B------:R-:W-:Y:S06]  /*03d0*/  BAR.SYNC.DEFER_BLOCKING 0x0 ;  /* 0x0000000000007b1d */ /* 0x000fec0000010000 */
[----:B------:R-:W1:Y:S02]  /*03e0*/  LDS R6, [UR4] ;  /* 0x00000004ff067984 */ /* 0x000e640008000800 */
[----:B-1----:R-:W-:-:S04]  /*03f0*/  FADD R4, RZ, R6 ;  /* 0x00000006ff047221 */ /* 0x002fc80000000000 */
[----:B------:R-:W-:-:S04]  /*0400*/  FMUL R4, R4, 0.00390625 ;  /* 0x3b80000004047820 */ /* 0x000fc80000400000 */
[--C-:B------:R-:W-:Y:S01]  /*0410*/  FADD R16, R9, -R4.reuse ;  /* 0x8000000409107221 */ /* 0x100fe20000000000 */
[----:B------:R-:W-:-:S03]  /*0420*/  FADD R6, R8, -R4 ;  /* 0x8000000408067221 */ /* 0x000fc60000000000 */
[----:B------:R-:W-:Y:S01]  /*0430*/  FMUL R17, R16, R16 ;  /* 0x0000001010117220 */ /* 0x000fe20000400000 */
[----:B------:R-:W-:-:S03]  /*0440*/  FADD R13, R10, -R4 ;  /* 0x800000040a0d7221 */ /* 0x000fc60000000000 */
[----:B------:R-:W-:Y:S01]  /*0450*/  FFMA R16, R6, R6, R17 ;  /* 0x0000000606107223 */ /* 0x000fe20000000011 */
[----:B------:R-:W-:-:S03]  /*0460*/  FADD R6, R11, -R4 ;  /* 0x800000040b067221 */ /* 0x000fc60000000000 */
[----:B------:R-:W-:-:S04]  /*0470*/  FFMA R13, R13, R13, R16 ;  /* 0x0000000d0d0d7223 */ /* 0x000fc80000000010 */
[----:B------:R-:W-:-:S05]  /*0480*/  FFMA R13, R6, R6, R13 ;  /* 0x00000006060d7223 */ /* 0x000fca000000000d */
[----:B------:R-:W1:Y:S02]  /*0490*/  SHFL.BFLY PT, R6, R13, 0x10, 0x1f ;  /* 0x0e001f000d067f89 */ /* 0x000e6400000e0000 */
[----:B-1----:R-:W-:-:S05]  /*04a0*/  FADD R6, R13, R6 ;  /* 0x000000060d067221 */ /* 0x002fca0000000000 */
[----:B------:R-:W1:Y:S02]  /*04b0*/  SHFL.BFLY PT, R7, R6, 0x8, 0x1f ;  /* 0x0d001f0006077f89 */ /* 0x000e6400000e0000 */
[----:B-1----:R-:W-:-:S05]  /*04c0*/  FADD R7, R6, R7 ;  /* 0x0000000706077221 */ /* 0x002fca0000000000 */
[----:B------:R-:W1:Y:S02]  /*04d0*/  SHFL.BFLY PT, R16, R7, 0x4, 0x1f ;  /* 0x0c801f0007107f89 */ /* 0x000e6400000e0000 */
[----:B-1----:R-:W-:Y:S02]  /*04e0*/  FADD R16, R7, R16 ;  /* 0x0000001007107221 */ /* 0x002fe40000000000 */
[----:B------:R-:W1:Y:S03]  /*04f0*/  LDC.64 R6, c[0x0][0x230] ;  /* 0x00008c00ff067b82 */ /* 0x000e660000000a00 */
[----:B------:R-:W2:Y:S02]  /*0500*/  SHFL.BFLY PT, R17, R16, 0x2, 0x1f ;  /* 0x0c401f0010117f89 */ /* 0x000ea400000e0000 */
[----:B--2---:R-:W-:-:S05]  /*0510*/  FADD R17, R16, R17 ;  /* 0x0000001110117221 */ /* 0x004fca0000000000 */
[----:B------:R-:W2:Y:S02]  /*0520*/  SHFL.BFLY PT, R18, R17, 0x1, 0x1f ;  /* 0x0c201f0011127f89 */ /* 0x000ea400000e0000 */
[----:B--2---:R-:W-:Y:S01]  /*0530*/  FADD R20, R17, R18 ;  /* 0x0000001211147221 */ /* 0x004fe20000000000 */
[----:B------:R-:W-:Y:S08]  /*0540*/  BAR.SYNC.DEFER_BLOCKING 0x0 ;  /* 0x0000000000007b1d */ /* 0x000ff00000010000 */
[----:B------:R-:W2:Y:S08]  /*0550*/  LDC.64 R18, c[0x0][0x238] ;  /* 0x00008e00ff127b82 */ /* 0x000eb00000000a00 */
[----:B------:R-:W3:Y:S01]  /*0560*/  LDC.64 R16, c[0x0][0x228] ;  /* 0x00008a00ff107b82 */ /* 0x000ee20000000a00 */
[----:B------:R-:W-:Y:S07]  /*0570*/  @!P1 STS [R5+UR4], R20 ;  /* 0x0000001405009988 */ /* 0x000fee0008000804 */
[----:B------:R-:W-:Y:S06]  /*0580*/  BAR.SYNC.DEFER_BLOCKING 0x0 ;  /* 0x0000000000007b1d */ /* 0x000fec0000010000 */
[----:B------:R-:W4:Y:S04]  /*0590*/  @!P2 LDS R12, [R14+UR4] ;  /* 0x000000040e0ca984 */ /* 0x000f280008000800 */
[----:B----4-:R-:W4:Y:S02]  /*05a0*/  SHFL.BFLY PT, R13, R12, 0x1, 0x1f ;  /* 0x0c201f000c0d7f89 */ /* 0x010f2400000e0000 */
[----:B----4-:R-:W-:-:S05]  /*05b0*/  FADD R13, R12, R13 ;  /* 0x0000000d0c0d7221 */ /* 0x010fca0000000000 */
[----:B------:R2:W-:Y:S01]  /*05c0*/  @P0 STS [R14+UR4], R13 ;  /* 0x0000000d0e000988 */ /* 0x0005e20008000804 */
[----:B------:R-:W-:Y:S06]  /*05d0*/  BAR.SYNC.DEFER_BLOCKING 0x0 ;  /* 0x0000000000007b1d */ /* 0x000fec0000010000 */
[----:B------:R-:W4:Y:S01]  /*05e0*/  LDS R21, [UR4] ;  /* 0x00000004ff157984 */ /* 0x000f220008000800 */
[----:B------:R-:W-:Y:S01]  /*05f0*/  HFMA2.MMA R20, -RZ, RZ, 0.9375, 0 ;  /* 0x3b800000ff147435 */ /* 0x000fe200000001ff */
[----:B------:R-:W-:Y:S01]  /*0600*/  LOP3.LUT P0, RZ, R15, 0x3f, RZ, 0xc0, !PT ;  /* 0x0000003f0fff7812 */ /* 0x000fe2000780c0ff */
[C---:B--2---:R-:W-:Y:S01]  /*0610*/  IMAD.WIDE R12, R0.reuse, 0x4, R18 ;  /* 0x00000004000c7825 */ /* 0x044fe200078e0212 */
[----:B------:R2:W-:Y:S03]  /*0620*/  STG.E.128 desc[UR6][R2.64], R8 ;  /* 0x0000000802007986 */ /* 0x0005e6000c101d06 */
[----:B---3--:R-:W-:-:S04]  /*0630*/  IMAD.WIDE R16, R0, 0x4, R16 ;  /* 0x0000000400107825 */ /* 0x008fc800078e0210 */
[----:B-1----:R-:W-:-:S04]  /*0640*/  IMAD.WIDE R6, R0, 0x4, R6 ;  /* 0x0000000400067825 */ /* 0x002fc800078e0206 */
[----:B----4-:R-:W-:-:S04]  /*0650*/  FADD R21, RZ, R21 ;  /* 0x00000015ff157221 */ /* 0x010fc80000000000 */
[----:B------:R-:W-:-:S06]  /*0660*/  FFMA R5, R21, R20, 9.9999997473787516356e-06 ;  /* 0x3727c5ac15057423 */ /* 0x000fcc0000000014 */
[----:B------:R-:W1:Y:S02]  /*0670*/  MUFU.RSQ R5, R5 ;  /* 0x0000000500057308 */ /* 0x000e640000001400 */
[----:B-1----:R2:W-:Y:S04]  /*0680*/  @!P0 STG.E desc[UR6][R12.64], R5 ;  /* 0x000000050c008986 */ /* 0x0025e8000c101906 */
[----:B------:R2:W-:Y:S01]  /*0690*/  @!P0 STG.E desc[UR6][R16.64], R4 ;  /* 0x0000000410008986 */ /* 0x0005e2000c101906 */
[----:B------:R-:W-:Y:S05]  /*06a0*/  @P0 EXIT ;  /* 0x000000000000094d */ /* 0x000fea0003800000 */
[----:B------:R-:W-:Y:S01]  /*06b0*/  STG.E desc[UR6][R6.64], R21 ;  /* 0x0000001506007986 */ /* 0x000fe2000c101906 */
[----:B------:R-:W-:Y:S05]  /*06c0*/  EXIT ;  /* 0x000000000000794d */ /* 0x000fea0003800000 */
.L_x_0:
[----:B------:R-:W-:-:S00]  /*06d0*/  BRA `(.L_x_0) ;  /* 0xfffffffc00fc7947 */ /* 0x000fc0000383ffff */
[----:B------:R-:W-:-:S00]  /*06e0*/  NOP ;  /* 0x0000000000007918 */ /* 0x000fc00000000000 */
        /* <DEDUP_REMOVED lines=9> */
.L_x_1:


//--------------------- .nv.global.init           --------------------------
	.section	.nv.global.init,"aw",@progbits
.nv.global.init:
	.type		_$_str,@object
	.size		_$_str,(.L_0 - _$_str)
_$_str:
        /*0000*/ 	.byte	0x5f, 0x5f, 0x43, 0x55, 0x44, 0x41, 0x5f, 0x46, 0x54, 0x5a, 0x00
.L_0:


//--------------------- .nv.shared.triton_per_fused_add_convolution_native_group_norm_32 --------------------------
	.section	.nv.shared.triton_per_fused_add_convolution_native_group_norm_32,"aw",@nobits
	.sectionflags	@""
	.align	16
	.zero		1024


//--------------------- .nv.constant0.triton_per_fused_add_convolution_native_group_norm_32 --------------------------
	.section	.nv.constant0.triton_per_fused_add_convolution_native_group_norm_32,"a",@progbits
	.sectionflags	@""
	.align	4
.nv.constant0.triton_per_fused_add_convolution_native_group_norm_32:
	.zero		584
